	.headerflags	@"EF_CUDA_TEXMODE_UNIFIED EF_CUDA_64BIT_ADDRESS EF_CUDA_ACCELERATORS EF_CUDA_SM90 EF_CUDA_VIRTUAL_SM(EF_CUDA_SM90)"
	.elftype	@"ET_EXEC"


//--------------------- .nv.info                  --------------------------
	.section	.nv.info,"",@"SHT_CUDA_INFO"
	.align	4


	//----- nvinfo : EIATTR_REGCOUNT
	.align		4
        /*0000*/ 	.byte	0x04, 0x2f
        /*0002*/ 	.short	(.L_2 - .L_1)
	.align		4
.L_1:
        /*0004*/ 	.word	index@(triton_poi_fused_add_native_layer_norm_6)
        /*0008*/ 	.word	0x00000040


	//----- nvinfo : EIATTR_MIN_STACK_SIZE
	.align		4
.L_2:
        /*000c*/ 	.byte	0x04, 0x12
        /*000e*/ 	.short	(.L_4 - .L_3)
	.align		4
.L_3:
        /*0010*/ 	.word	index@(triton_poi_fused_add_native_layer_norm_6)
        /*0014*/ 	.word	0x00000000


	//----- nvinfo : EIATTR_FRAME_SIZE
	.align		4
.L_4:
        /*0018*/ 	.byte	0x04, 0x11
        /*001a*/ 	.short	(.L_6 - .L_5)
	.align		4
.L_5:
        /*001c*/ 	.word	index@(triton_poi_fused_add_native_layer_norm_6)
        /*0020*/ 	.word	0x00000000


	//----- nvinfo : EIATTR_MIN_STACK_SIZE
	.align		4
.L_6:
        /*0024*/ 	.byte	0x04, 0x12
        /*0026*/ 	.short	(.L_8 - .L_7)
	.align		4
.L_7:
        /*0028*/ 	.word	index@(triton_poi_fused_add_native_layer_norm_6)
        /*002c*/ 	.word	0x00000000
.L_8:


//--------------------- .nv.info.triton_poi_fused_add_native_layer_norm_6 --------------------------
	.section	.nv.info.triton_poi_fused_add_native_layer_norm_6,"",@"SHT_CUDA_INFO"
	.sectionflags	@""
	.align	4


	//----- nvinfo : EIATTR_CUDA_API_VERSION
	.align		4
        /*0000*/ 	.byte	0x04, 0x37
        /*0002*/ 	.short	(.L_10 - .L_9)
.L_9:
        /*0004*/ 	.word	0x0000007c


	//----- nvinfo : EIATTR_KPARAM_INFO
	.align		4
.L_10:
        /*0008*/ 	.byte	0x04, 0x17
        /*000a*/ 	.short	(.L_12 - .L_11)
.L_11:
        /*000c*/ 	.word	0x00000000
        /*0010*/ 	.short	0x0008
        /*0012*/ 	.short	0x003c
        /*0014*/ 	.byte	0x00, 0xf0, 0x11, 0x00


	//----- nvinfo : EIATTR_KPARAM_INFO
	.align		4
.L_12:
        /*0018*/ 	.byte	0x04, 0x17
        /*001a*/ 	.short	(.L_14 - .L_13)
.L_13:
        /*001c*/ 	.word	0x00000000
        /*0020*/ 	.short	0x0007
        /*0022*/ 	.short	0x0038
        /*0024*/ 	.byte	0x00, 0xf0, 0x11, 0x00


	//----- nvinfo : EIATTR_KPARAM_INFO
	.align		4
.L_14:
        /*0028*/ 	.byte	0x04, 0x17
        /*002a*/ 	.short	(.L_16 - .L_15)
.L_15:
        /*002c*/ 	.word	0x00000000
        /*0030*/ 	.short	0x0006
        /*0032*/ 	.short	0x0030
        /*0034*/ 	.byte	0x00, 0xf4, 0x21, 0x00


	//----- nvinfo : EIATTR_KPARAM_INFO
	.align		4
.L_16:
        /*0038*/ 	.byte	0x04, 0x17
        /*003a*/ 	.short	(.L_18 - .L_17)
.L_17:
        /*003c*/ 	.word	0x00000000
        /*0040*/ 	.short	0x0005
        /*0042*/ 	.short	0x0028
        /*0044*/ 	.byte	0x00, 0xf4, 0x21, 0x00


	//----- nvinfo : EIATTR_KPARAM_INFO
	.align		4
.L_18:
        /*0048*/ 	.byte	0x04, 0x17
        /*004a*/ 	.short	(.L_20 - .L_19)
.L_19:
        /*004c*/ 	.word	0x00000000
        /*0050*/ 	.short	0x0004
        /*0052*/ 	.short	0x0020
        /*0054*/ 	.byte	0x00, 0xf4, 0x21, 0x00


	//----- nvinfo : EIATTR_KPARAM_INFO
	.align		4
.L_20:
        /*0058*/ 	.byte	0x04, 0x17
        /*005a*/ 	.short	(.L_22 - .L_21)
.L_21:
        /*005c*/ 	.word	0x00000000
        /*0060*/ 	.short	0x0003
        /*0062*/ 	.short	0x0018
        /*0064*/ 	.byte	0x00, 0xf4, 0x21, 0x00


	//----- nvinfo : EIATTR_KPARAM_INFO
	.align		4
.L_22:
        /*0068*/ 	.byte	0x04, 0x17
        /*006a*/ 	.short	(.L_24 - .L_23)
.L_23:
        /*006c*/ 	.word	0x00000000
        /*0070*/ 	.short	0x0002
        /*0072*/ 	.short	0x0010
        /*0074*/ 	.byte	0x00, 0xf4, 0x21, 0x00


	//----- nvinfo : EIATTR_KPARAM_INFO
	.align		4
.L_24:
        /*0078*/ 	.byte	0x04, 0x17
        /*007a*/ 	.short	(.L_26 - .L_25)
.L_25:
        /*007c*/ 	.word	0x00000000
        /*0080*/ 	.short	0x0001
        /*0082*/ 	.short	0x0008
        /*0084*/ 	.byte	0x00, 0xf4, 0x21, 0x00


	//----- nvinfo : EIATTR_KPARAM_INFO
	.align		4
.L_26:
        /*0088*/ 	.byte	0x04, 0x17
        /*008a*/ 	.short	(.L_28 - .L_27)
.L_27:
        /*008c*/ 	.word	0x00000000
        /*0090*/ 	.short	0x0000
        /*0092*/ 	.short	0x0000
        /*0094*/ 	.byte	0x00, 0xf4, 0x21, 0x00


	//----- nvinfo : EIATTR_SPARSE_MMA_MASK
	.align		4
.L_28:
        /*0098*/ 	.byte	0x03, 0x50
        /*009a*/ 	.short	0x0000


	//----- nvinfo : EIATTR_MAXREG_COUNT
	.align		4
        /*009c*/ 	.byte	0x03, 0x1b
        /*009e*/ 	.short	0x00ff


	//----- nvinfo : EIATTR_EXIT_INSTR_OFFSETS
	.align		4
        /*00a0*/ 	.byte	0x04, 0x1c
        /*00a2*/ 	.short	(.L_30 - .L_29)


	//   ....[0]....
.L_29:
        /*00a4*/ 	.word	0x00001c40


	//   ....[1]....
        /*00a8*/ 	.word	0x00001c90


	//----- nvinfo : EIATTR_REQNTID
	.align		4
.L_30:
        /*00ac*/ 	.byte	0x04, 0x10
        /*00ae*/ 	.short	(.L_32 - .L_31)
.L_31:
        /*00b0*/ 	.word	0x00000100
        /*00b4*/ 	.word	0x00000001
        /*00b8*/ 	.word	0x00000001


	//----- nvinfo : EIATTR_CBANK_PARAM_SIZE
	.align		4
.L_32:
        /*00bc*/ 	.byte	0x03, 0x19
        /*00be*/ 	.short	0x0040


	//----- nvinfo : EIATTR_PARAM_CBANK
	.align		4
        /*00c0*/ 	.byte	0x04, 0x0a
        /*00c2*/ 	.short	(.L_34 - .L_33)
	.align		4
.L_33:
        /*00c4*/ 	.word	index@(.nv.constant0.triton_poi_fused_add_native_layer_norm_6)
        /*00c8*/ 	.short	0x0210
        /*00ca*/ 	.short	0x0040


	//----- nvinfo : EIATTR_SW_WAR
	.align		4
.L_34:
        /*00cc*/ 	.byte	0x04, 0x36
        /*00ce*/ 	.short	(.L_36 - .L_35)
.L_35:
        /*00d0*/ 	.word	0x00000008
.L_36:


//--------------------- .nv.callgraph             --------------------------
	.section	.nv.callgraph,"",@"SHT_CUDA_CALLGRAPH"
	.align	4
	.sectionentsize	8
	.align		4
        /*0000*/ 	.word	0x00000000
	.align		4
        /*0004*/ 	.word	0xffffffff
	.align		4
        /*0008*/ 	.word	0x00000000
	.align		4
        /*000c*/ 	.word	0xfffffffe
	.align		4
        /*0010*/ 	.word	0x00000000
	.align		4
        /*0014*/ 	.word	0xfffffffd
	.align		4
        /*0018*/ 	.word	0x00000000
	.align		4
        /*001c*/ 	.word	0xfffffffc


//--------------------- .nv.constant4             --------------------------
	.section	.nv.constant4,"a",@progbits
	.align	8
	.align		8
.nv.constant4:
        /*0000*/ 	.dword	_$_str


//--------------------- .text.triton_poi_fused_add_native_layer_norm_6 --------------------------
	.section	.text.triton_poi_fused_add_native_layer_norm_6,"ax",@progbits
	.sectionflags	@"SHF_BARRIERS=1"
	.align	128
        .global         triton_poi_fused_add_native_layer_norm_6
        .type           triton_poi_fused_add_native_layer_norm_6,@function
        .size           triton_poi_fused_add_native_layer_norm_6,(.L_x_1 - triton_poi_fused_add_native_layer_norm_6)
        .other          triton_poi_fused_add_native_layer_norm_6,@"STO_CUDA_ENTRY STV_DEFAULT"
triton_poi_fused_add_native_layer_norm_6:
.text.triton_poi_fused_add_native_layer_norm_6:
[----:B------:R-:W0:Y:S01]  /*0000*/  LDC R1, c[0x0][0x28] ;  /* 0x00000a00ff017b82 */ /* 0x000e220000000800 */
[----:B------:R-:W1:Y:S07]  /*0010*/  S2R R0, SR_TID.X ;  /* 0x0000000000007919 */ /* 0x000e6e0000002100 */
[----:B------:R-:W2:Y:S01]  /*0020*/  LDC.64 R20, c[0x0][0x210] ;  /* 0x00008400ff147b82 */ /* 0x000ea20000000a00 */
[----:B------:R-:W-:Y:S01]  /*0030*/  CS2R R6, SRZ ;  /* 0x0000000000067805 */ /* 0x000fe2000001ff00 */
[----:B------:R-:W-:Y:S01]  /*0040*/  ULDC.64 UR6, c[0x0][0x208] ;  /* 0x0000820000067ab9 */ /* 0x000fe20000000a00 */
[----:B------:R-:W3:Y:S01]  /*0050*/  S2R R3, SR_CTAID.Y ;  /* 0x0000000000037919 */ /* 0x000ee20000002600 */
[----:B------:R-:W-:Y:S01]  /*0060*/  HFMA2.MMA R45, -RZ, RZ, 0, 0 ;  /* 0x00000000ff2d7435 */ /* 0x000fe200000001ff */
[----:B------:R-:W4:Y:S03]  /*0070*/  S2R R2, SR_CTAID.X ;  /* 0x0000000000027919 */ /* 0x000f260000002500 */
[----:B------:R-:W5:Y:S01]  /*0080*/  LDC.64 R24, c[0x0][0x218] ;  /* 0x00008600ff187b82 */ /* 0x000f620000000a00 */
[----:B-1----:R-:W-:Y:S01]  /*0090*/  IMAD.SHL.U32 R4, R0, 0x4, RZ ;  /* 0x0000000400047824 */ /* 0x002fe200078e00ff */
[----:B------:R-:W-:-:S02]  /*00a0*/  SHF.R.U32.HI R26, RZ, 0x6, R0 ;  /* 0x00000006ff1a7819 */ /* 0x000fc40000011600 */
[----:B---3--:R-:W-:Y:S02]  /*00b0*/  SHF.L.U32 R3, R3, 0x4, RZ ;  /* 0x0000000403037819 */ /* 0x008fe400000006ff */
[----:B------:R-:W-:Y:S02]  /*00c0*/  SGXT.U32 R26, R26, 0x2 ;  /* 0x000000021a1a781a */ /* 0x000fe40000000000 */
[----:B------:R-:W-:Y:S02]  /*00d0*/  LOP3.LUT R11, R4, 0xfc, RZ, 0xc0, !PT ;  /* 0x000000fc040b7812 */ /* 0x000fe400078ec0ff */
[----:B------:R-:W-:Y:S02]  /*00e0*/  LOP3.LUT R14, R3, 0xc, R26, 0xfe, !PT ;  /* 0x0000000c030e7812 */ /* 0x000fe400078efe1a */
[--C-:B----4-:R-:W-:Y:S02]  /*00f0*/  PRMT R11, R11, 0x6540, R2.reuse ;  /* 0x000065400b0b7816 */ /* 0x110fe40000000002 */
[----:B------:R-:W-:Y:S01]  /*0100*/  SHF.R.S32.HI R17, RZ, 0x17, R2 ;  /* 0x00000017ff117819 */ /* 0x000fe20000011402 */
[----:B------:R-:W-:Y:S01]  /*0110*/  IMAD.HI R16, R14, 0x2aaaaaab, RZ ;  /* 0x2aaaaaab0e107827 */ /* 0x000fe200078e02ff */
[----:B------:R-:W-:-:S02]  /*0120*/  ISETP.GE.AND P0, PT, R11, 0x100, PT ;  /* 0x000001000b00780c */ /* 0x000fc40003f06270 */
[----:B------:R-:W-:Y:S01]  /*0130*/  SGXT R17, R17, 0x1 ;  /* 0x000000011111781a */ /* 0x000fe20000000200 */
[C-C-:B------:R-:W-:Y:S01]  /*0140*/  IMAD R9, R14.reuse, 0x100, R11.reuse ;  /* 0x000001000e097824 */ /* 0x140fe200078e020b */
[----:B------:R-:W-:Y:S02]  /*0150*/  LOP3.LUT R10, R11, 0x1, RZ, 0xfc, !PT ;  /* 0x000000010b0a7812 */ /* 0x000fe400078efcff */
[----:B------:R-:W-:Y:S01]  /*0160*/  SHF.R.S32.HI R18, RZ, 0x1f, R11 ;  /* 0x0000001fff127819 */ /* 0x000fe2000001140b */
[----:B--2---:R-:W-:Y:S01]  /*0170*/  IMAD.WIDE R8, R9, 0x4, R20 ;  /* 0x0000000409087825 */ /* 0x004fe200078e0214 */
[----:B------:R-:W-:Y:S02]  /*0180*/  ISETP.LT.AND P1, PT, R14, 0x180, !P0 ;  /* 0x000001800e00780c */ /* 0x000fe40004721270 */
[----:B------:R-:W-:Y:S02]  /*0190*/  LEA.HI R15, R17, R10, RZ, 0x4 ;  /* 0x0000000a110f7211 */ /* 0x000fe400078f20ff */
[----:B------:R-:W-:-:S02]  /*01a0*/  SHF.R.U32.HI R5, RZ, 0x1f, R16 ;  /* 0x0000001fff057819 */ /* 0x000fc40000011610 */
[----:B------:R-:W-:Y:S02]  /*01b0*/  LEA.HI R18, R18, R11, RZ, 0x4 ;  /* 0x0000000b12127211 */ /* 0x000fe400078f20ff */
[----:B------:R-:W-:Y:S02]  /*01c0*/  LOP3.LUT R19, R15, 0xfff0, RZ, 0xc0, !PT ;  /* 0x0000fff00f137812 */ /* 0x000fe400078ec0ff */
[----:B------:R-:W-:Y:S02]  /*01d0*/  LEA.HI.SX32 R16, R16, R5, 0x1c ;  /* 0x0000000510107211 */ /* 0x000fe400078fe2ff */
[----:B------:R-:W-:Y:S02]  /*01e0*/  CS2R R4, SRZ ;  /* 0x0000000000047805 */ /* 0x000fe4000001ff00 */
[----:B------:R-:W-:Y:S01]  /*01f0*/  LOP3.LUT R22, R18, 0xfff0, RZ, 0xc0, !PT ;  /* 0x0000fff012167812 */ /* 0x000fe200078ec0ff */
[----:B------:R-:W-:Y:S01]  /*0200*/  IMAD.IADD R19, R10, 0x1, -R19 ;  /* 0x000000010a137824 */ /* 0x000fe200078e0a13 */
[----:B------:R-:W-:Y:S01]  /*0210*/  ISETP.GE.AND P2, PT, R14, 0x180, PT ;  /* 0x000001800e00780c */ /* 0x000fe20003f46270 */
[----:B------:R-:W-:Y:S01]  /*0220*/  IMAD R14, R16, -0x60, R14 ;  /* 0xffffffa0100e7824 */ /* 0x000fe200078e020e */
[----:B------:R-:W-:Y:S01]  /*0230*/  IADD3 R15, R11, -R22, RZ ;  /* 0x800000160b0f7210 */ /* 0x000fe20007ffe0ff */
[----:B------:R1:W2:Y:S01]  /*0240*/  @P1 LDG.E.EL.128 R4, desc[UR6][R8.64] ;  /* 0x0000000608041981 */ /* 0x0002a2000c2e1d00 */
[----:B------:R-:W-:Y:S01]  /*0250*/  SHF.R.S32.HI R18, RZ, 0x4, R18 ;  /* 0x00000004ff127819 */ /* 0x000fe20000011412 */
[----:B-----5:R-:W-:Y:S01]  /*0260*/  IMAD.WIDE R12, R14, 0x4, R24 ;  /* 0x000000040e0c7825 */ /* 0x020fe200078e0218 */
[----:B------:R-:W3:Y:S01]  /*0270*/  LDC.64 R22, c[0x0][0x220] ;  /* 0x00008800ff167b82 */ /* 0x000ee20000000a00 */
[----:B-1----:R-:W-:-:S06]  /*0280*/  PRMT R9, R19, 0x8880, RZ ;  /* 0x0000888013097816 */ /* 0x002fcc00000000ff */
[----:B------:R1:W2:Y:S01]  /*0290*/  @!P2 LDG.E.EL R45, desc[UR6][R12.64] ;  /* 0x000000060c2da981 */ /* 0x0002a2000c2e1900 */
[----:B------:R-:W-:Y:S02]  /*02a0*/  PRMT R8, R15, 0x8880, RZ ;  /* 0x000088800f087816 */ /* 0x000fe400000000ff */
[----:B------:R-:W-:Y:S02]  /*02b0*/  PRMT R9, R9, 0x7710, RZ ;  /* 0x0000771009097816 */ /* 0x000fe400000000ff */
[----:B------:R-:W-:Y:S02]  /*02c0*/  PRMT R8, R8, 0x7710, RZ ;  /* 0x0000771008087816 */ /* 0x000fe400000000ff */
[----:B------:R-:W-:Y:S02]  /*02d0*/  SHF.R.U32.HI R9, RZ, 0xc, R9 ;  /* 0x0000000cff097819 */ /* 0x000fe40000011609 */
[----:B------:R-:W-:Y:S02]  /*02e0*/  SHF.R.U32.HI R8, RZ, 0xc, R8 ;  /* 0x0000000cff087819 */ /* 0x000fe40000011608 */
[----:B------:R-:W-:-:S02]  /*02f0*/  LOP3.LUT R10, R9, 0x7, RZ, 0xc0, !PT ;  /* 0x00000007090a7812 */ /* 0x000fc400078ec0ff */
[----:B------:R-:W-:-:S03]  /*0300*/  LOP3.LUT R8, R8, 0x7, RZ, 0xc0, !PT ;  /* 0x0000000708087812 */ /* 0x000fc600078ec0ff */
[----:B------:R-:W-:Y:S01]  /*0310*/  IMAD.IADD R10, R19, 0x1, R10 ;  /* 0x00000001130a7824 */ /* 0x000fe200078e020a */
[----:B------:R-:W-:-:S04]  /*0320*/  IADD3 R8, R15, R8, RZ ;  /* 0x000000080f087210 */ /* 0x000fc80007ffe0ff */
[----:B------:R-:W-:Y:S02]  /*0330*/  LOP3.LUT R8, R8, 0xf8, RZ, 0xc0, !PT ;  /* 0x000000f808087812 */ /* 0x000fe400078ec0ff */
[----:B------:R-:W-:Y:S02]  /*0340*/  LOP3.LUT R10, R10, 0xf8, RZ, 0xc0, !PT ;  /* 0x000000f80a0a7812 */ /* 0x000fe400078ec0ff */
[----:B------:R-:W-:-:S03]  /*0350*/  IADD3 R8, RZ, -R8, RZ ;  /* 0x80000008ff087210 */ /* 0x000fc60007ffe0ff */
[----:B------:R-:W-:Y:S01]  /*0360*/  IMAD.MOV R28, RZ, RZ, -R10 ;  /* 0x000000ffff1c7224 */ /* 0x000fe200078e0a0a */
[----:B------:R-:W-:Y:S02]  /*0370*/  LEA.HI R10, R18, R18, RZ, 0x3 ;  /* 0x00000012120a7211 */ /* 0x000fe400078f18ff */
[----:B-1----:R-:W-:Y:S02]  /*0380*/  PRMT R12, R8, 0x7710, RZ ;  /* 0x00007710080c7816 */ /* 0x002fe400000000ff */
[----:B------:R-:W1:Y:S01]  /*0390*/  LDC.64 R8, c[0x0][0x228] ;  /* 0x00008a00ff087b82 */ /* 0x000e620000000a00 */
[----:B------:R-:W-:Y:S02]  /*03a0*/  PRMT R28, R28, 0x7710, RZ ;  /* 0x000077101c1c7816 */ /* 0x000fe400000000ff */
[----:B------:R-:W-:Y:S02]  /*03b0*/  LOP3.LUT R13, R10, 0x1ffffff8, RZ, 0xc0, !PT ;  /* 0x1ffffff80a0d7812 */ /* 0x000fe400078ec0ff */
[----:B------:R-:W-:Y:S01]  /*03c0*/  IADD3 R15, R15, R12, RZ ;  /* 0x0000000c0f0f7210 */ /* 0x000fe20007ffe0ff */
[----:B------:R-:W-:Y:S01]  /*03d0*/  IMAD.IADD R10, R19, 0x1, R28 ;  /* 0x00000001130a7824 */ /* 0x000fe200078e021c */
[----:B------:R-:W-:-:S02]  /*03e0*/  IADD3 R13, R18, -R13, RZ ;  /* 0x8000000d120d7210 */ /* 0x000fc40007ffe0ff */
[----:B------:R-:W-:Y:S02]  /*03f0*/  LOP3.LUT R15, R15, 0xffff, RZ, 0xc0, !PT ;  /* 0x0000ffff0f0f7812 */ /* 0x000fe400078ec0ff */
[----:B------:R-:W-:Y:S01]  /*0400*/  LOP3.LUT R10, R10, 0xffff, RZ, 0xc0, !PT ;  /* 0x0000ffff0a0a7812 */ /* 0x000fe200078ec0ff */
[----:B------:R-:W-:Y:S01]  /*0410*/  IMAD.SHL.U32 R27, R13, 0x8, RZ ;  /* 0x000000080d1b7824 */ /* 0x000fe200078e00ff */
[----:B------:R-:W-:Y:S02]  /*0420*/  PRMT R30, R15, 0x8880, RZ ;  /* 0x000088800f1e7816 */ /* 0x000fe400000000ff */
[----:B------:R-:W-:Y:S02]  /*0430*/  PRMT R10, R10, 0x8880, RZ ;  /* 0x000088800a0a7816 */ /* 0x000fe400000000ff */
[C---:B------:R-:W-:Y:S02]  /*0440*/  LEA R39, R14.reuse, R27, 0x6 ;  /* 0x0000001b0e277211 */ /* 0x040fe400078e30ff */
[----:B------:R-:W-:-:S03]  /*0450*/  LEA R29, R14, R11, 0x8 ;  /* 0x0000000b0e1d7211 */ /* 0x000fc600078e40ff */
[C---:B------:R-:W-:Y:S02]  /*0460*/  IMAD.IADD R35, R39.reuse, 0x1, R30 ;  /* 0x0000000127237824 */ /* 0x040fe400078e021e */
[----:B------:R-:W-:Y:S01]  /*0470*/  IMAD.IADD R37, R39, 0x1, R10 ;  /* 0x0000000127257824 */ /* 0x000fe200078e020a */
[----:B------:R-:W-:Y:S02]  /*0480*/  CS2R R18, SRZ ;  /* 0x0000000000127805 */ /* 0x000fe4000001ff00 */
[----:B------:R-:W-:Y:S02]  /*0490*/  CS2R R12, SRZ ;  /* 0x00000000000c7805 */ /* 0x000fe4000001ff00 */
[----:B------:R-:W-:Y:S01]  /*04a0*/  CS2R R14, SRZ ;  /* 0x00000000000e7805 */ /* 0x000fe2000001ff00 */
[----:B-1----:R-:W-:-:S04]  /*04b0*/  IMAD.WIDE R34, R35, 0x4, R8 ;  /* 0x0000000423227825 */ /* 0x002fc800078e0208 */
[----:B---3--:R-:W-:Y:S01]  /*04c0*/  IMAD.WIDE R28, R29, 0x4, R22 ;  /* 0x000000041d1c7825 */ /* 0x008fe200078e0216 */
[----:B------:R-:W3:Y:S03]  /*04d0*/  @P1 LDG.E.EL R19, desc[UR6][R34.64] ;  /* 0x0000000622131981 */ /* 0x000ee6000c2e1900 */
[----:B------:R-:W-:Y:S01]  /*04e0*/  IMAD.WIDE R36, R37, 0x4, R8 ;  /* 0x0000000425247825 */ /* 0x000fe200078e0208 */
[----:B------:R1:W3:Y:S04]  /*04f0*/  @P1 LDG.E.EL.128 R12, desc[UR6][R28.64] ;  /* 0x000000061c0c1981 */ /* 0x0002e8000c2e1d00 */
[----:B------:R4:W5:Y:S01]  /*0500*/  @P1 LDG.E.EL R18, desc[UR6][R36.64] ;  /* 0x0000000624121981 */ /* 0x000962000c2e1900 */
[----:B------:R-:W-:-:S02]  /*0510*/  LOP3.LUT R38, R11, 0x2, RZ, 0xfc, !PT ;  /* 0x000000020b267812 */ /* 0x000fc400078efcff */
[----:B------:R-:W-:Y:S02]  /*0520*/  LOP3.LUT R40, R11, 0x3, RZ, 0xfc, !PT ;  /* 0x000000030b287812 */ /* 0x000fe400078efcff */
[C---:B------:R-:W-:Y:S02]  /*0530*/  LEA.HI R31, R17.reuse, R38, RZ, 0x4 ;  /* 0x00000026111f7211 */ /* 0x040fe400078f20ff */
[----:B------:R-:W-:Y:S02]  /*0540*/  LEA.HI R33, R17, R40, RZ, 0x4 ;  /* 0x0000002811217211 */ /* 0x000fe400078f20ff */
[----:B------:R-:W-:Y:S02]  /*0550*/  LOP3.LUT R17, R31, 0xfff0, RZ, 0xc0, !PT ;  /* 0x0000fff01f117812 */ /* 0x000fe400078ec0ff */
[----:B------:R-:W-:Y:S02]  /*0560*/  LOP3.LUT R31, R33, 0xfff0, RZ, 0xc0, !PT ;  /* 0x0000fff0211f7812 */ /* 0x000fe400078ec0ff */
[----:B------:R-:W-:-:S02]  /*0570*/  IADD3 R17, R38, -R17, RZ ;  /* 0x8000001126117210 */ /* 0x000fc40007ffe0ff */
[----:B------:R-:W-:Y:S01]  /*0580*/  LOP3.LUT R32, R3, R26, RZ, 0xfc, !PT ;  /* 0x0000001a03207212 */ /* 0x000fe200078efcff */
[----:B------:R-:W-:Y:S01]  /*0590*/  IMAD.IADD R31, R40, 0x1, -R31 ;  /* 0x00000001281f7824 */ /* 0x000fe200078e0a1f */
[----:B-1----:R-:W-:-:S03]  /*05a0*/  PRMT R29, R17, 0x8880, RZ ;  /* 0x00008880111d7816 */ /* 0x002fc600000000ff */
[----:B------:R-:W-:Y:S01]  /*05b0*/  IMAD.HI R33, R32, 0x2aaaaaab, RZ ;  /* 0x2aaaaaab20217827 */ /* 0x000fe200078e02ff */
[----:B------:R-:W-:Y:S02]  /*05c0*/  PRMT R29, R29, 0x7710, RZ ;  /* 0x000077101d1d7816 */ /* 0x000fe400000000ff */
[----:B------:R-:W-:Y:S02]  /*05d0*/  PRMT R34, R31, 0x8880, RZ ;  /* 0x000088801f227816 */ /* 0x000fe400000000ff */
[----:B------:R-:W-:Y:S02]  /*05e0*/  SHF.R.U32.HI R28, RZ, 0x1f, R33 ;  /* 0x0000001fff1c7819 */ /* 0x000fe40000011621 */
[----:B------:R-:W-:Y:S02]  /*05f0*/  SHF.R.U32.HI R29, RZ, 0xc, R29 ;  /* 0x0000000cff1d7819 */ /* 0x000fe4000001161d */
[----:B------:R-:W-:Y:S02]  /*0600*/  PRMT R34, R34, 0x7710, RZ ;  /* 0x0000771022227816 */ /* 0x000fe400000000ff */
[----:B------:R-:W-:-:S02]  /*0610*/  LEA.HI.SX32 R33, R33, R28, 0x1c ;  /* 0x0000001c21217211 */ /* 0x000fc400078fe2ff */
[----:B------:R-:W-:Y:S02]  /*0620*/  LOP3.LUT R28, R29, 0x7, RZ, 0xc0, !PT ;  /* 0x000000071d1c7812 */ /* 0x000fe400078ec0ff */
[----:B------:R-:W-:-:S03]  /*0630*/  SHF.R.U32.HI R34, RZ, 0xc, R34 ;  /* 0x0000000cff227819 */ /* 0x000fc60000011622 */
[----:B------:R-:W-:Y:S01]  /*0640*/  IMAD.IADD R28, R17, 0x1, R28 ;  /* 0x00000001111c7824 */ /* 0x000fe200078e021c */
[----:B------:R-:W-:Y:S02]  /*0650*/  LOP3.LUT R34, R34, 0x7, RZ, 0xc0, !PT ;  /* 0x0000000722227812 */ /* 0x000fe400078ec0ff */
[----:B------:R-:W-:Y:S02]  /*0660*/  LOP3.LUT R38, R3, 0x4, R26, 0xfe, !PT ;  /* 0x0000000403267812 */ /* 0x000fe400078efe1a */
[----:B------:R-:W-:Y:S02]  /*0670*/  LOP3.LUT R40, R3, 0x8, R26, 0xfe, !PT ;  /* 0x0000000803287812 */ /* 0x000fe400078efe1a */
[----:B------:R-:W-:Y:S02]  /*0680*/  IADD3 R34, R31, R34, RZ ;  /* 0x000000221f227210 */ /* 0x000fe40007ffe0ff */
[----:B------:R-:W-:Y:S02]  /*0690*/  LOP3.LUT R28, R28, 0xf8, RZ, 0xc0, !PT ;  /* 0x000000f81c1c7812 */ /* 0x000fe400078ec0ff */
[----:B------:R-:W-:Y:S01]  /*06a0*/  ISETP.GE.AND P2, PT, R32, 0x180, PT ;  /* 0x000001802000780c */ /* 0x000fe20003f46270 */
[----:B------:R-:W-:Y:S01]  /*06b0*/  IMAD.HI R26, R38, 0x2aaaaaab, RZ ;  /* 0x2aaaaaab261a7827 */ /* 0x000fe200078e02ff */
[----:B------:R-:W-:-:S03]  /*06c0*/  LOP3.LUT R29, R34, 0xf8, RZ, 0xc0, !PT ;  /* 0x000000f8221d7812 */ /* 0x000fc600078ec0ff */
[----:B----4-:R-:W-:Y:S01]  /*06d0*/  IMAD.HI R37, R40, 0x2aaaaaab, RZ ;  /* 0x2aaaaaab28257827 */ /* 0x010fe200078e02ff */
[----:B------:R-:W-:-:S03]  /*06e0*/  IADD3 R46, RZ, -R29, RZ ;  /* 0x8000001dff2e7210 */ /* 0x000fc60007ffe0ff */
[----:B------:R-:W-:Y:S02]  /*06f0*/  IMAD R34, R33, -0x60, R32 ;  /* 0xffffffa021227824 */ /* 0x000fe400078e0220 */
[----:B------:R-:W-:Y:S01]  /*0700*/  IMAD.MOV R44, RZ, RZ, -R28 ;  /* 0x000000ffff2c7224 */ /* 0x000fe200078e0a1c */
[----:B------:R-:W-:Y:S01]  /*0710*/  MOV R36, RZ ;  /* 0x000000ff00247202 */ /* 0x000fe20000000f00 */
[----:B------:R-:W-:Y:S01]  /*0720*/  IMAD.WIDE R28, R34, 0x4, R24 ;  /* 0x00000004221c7825 */ /* 0x000fe200078e0218 */
[----:B------:R-:W-:Y:S02]  /*0730*/  SHF.R.U32.HI R35, RZ, 0x1f, R26 ;  /* 0x0000001fff237819 */ /* 0x000fe4000001161a */
[----:B------:R-:W-:Y:S02]  /*0740*/  SHF.R.U32.HI R42, RZ, 0x1f, R37 ;  /* 0x0000001fff2a7819 */ /* 0x000fe40000011625 */
[----:B------:R-:W-:Y:S01]  /*0750*/  PRMT R44, R44, 0x7710, RZ ;  /* 0x000077102c2c7816 */ /* 0x000fe200000000ff */
[----:B------:R1:W4:Y:S01]  /*0760*/  @!P2 LDG.E.EL R36, desc[UR6][R28.64] ;  /* 0x000000061c24a981 */ /* 0x000322000c2e1900 */
[----:B------:R-:W-:-:S02]  /*0770*/  PRMT R46, R46, 0x7710, RZ ;  /* 0x000077102e2e7816 */ /* 0x000fc400000000ff */
[----:B------:R-:W-:Y:S02]  /*0780*/  LEA.HI.SX32 R35, R26, R35, 0x1c ;  /* 0x000000231a237211 */ /* 0x000fe400078fe2ff */
[----:B------:R-:W-:Y:S01]  /*0790*/  LEA.HI.SX32 R42, R37, R42, 0x1c ;  /* 0x0000002a252a7211 */ /* 0x000fe200078fe2ff */
[----:B------:R-:W-:Y:S01]  /*07a0*/  IMAD.IADD R43, R17, 0x1, R44 ;  /* 0x00000001112b7824 */ /* 0x000fe200078e022c */
[----:B------:R-:W-:Y:S01]  /*07b0*/  IADD3 R46, R31, R46, RZ ;  /* 0x0000002e1f2e7210 */ /* 0x000fe20007ffe0ff */
[----:B------:R-:W-:Y:S01]  /*07c0*/  IMAD R31, R40, 0x100, R11 ;  /* 0x00000100281f7824 */ /* 0x000fe200078e020b */
[----:B------:R-:W-:Y:S02]  /*07d0*/  ISETP.LT.AND P3, PT, R32, 0x180, !P0 ;  /* 0x000001802000780c */ /* 0x000fe40004761270 */
[----:B------:R-:W-:Y:S01]  /*07e0*/  ISETP.LT.AND P2, PT, R38, 0x180, !P0 ;  /* 0x000001802600780c */ /* 0x000fe20004741270 */
[----:B-1----:R-:W-:Y:S01]  /*07f0*/  IMAD R28, R35, -0x60, R38 ;  /* 0xffffffa0231c7824 */ /* 0x002fe200078e0226 */
[----:B------:R-:W-:-:S02]  /*0800*/  ISETP.GE.AND P4, PT, R40, 0x180, PT ;  /* 0x000001802800780c */ /* 0x000fc40003f86270 */
[----:B------:R-:W-:Y:S01]  /*0810*/  ISETP.LT.AND P0, PT, R40, 0x180, !P0 ;  /* 0x000001802800780c */ /* 0x000fe20004701270 */
[----:B------:R-:W-:Y:S01]  /*0820*/  IMAD R40, R42, -0x60, R40 ;  /* 0xffffffa02a287824 */ /* 0x000fe200078e0228 */
[----:B------:R-:W-:Y:S01]  /*0830*/  ISETP.GE.AND P5, PT, R38, 0x180, PT ;  /* 0x000001802600780c */ /* 0x000fe20003fa6270 */
[--C-:B------:R-:W-:Y:S01]  /*0840*/  IMAD R55, R32, 0x100, R11.reuse ;  /* 0x0000010020377824 */ /* 0x100fe200078e020b */
[-C--:B------:R-:W-:Y:S01]  /*0850*/  LEA R47, R38, R11.reuse, 0x8 ;  /* 0x0000000b262f7211 */ /* 0x080fe200078e40ff */
[--C-:B------:R-:W-:Y:S01]  /*0860*/  IMAD R37, R16, 0x100, R11.reuse ;  /* 0x0000010010257824 */ /* 0x100fe200078e020b */
[----:B------:R-:W-:Y:S01]  /*0870*/  LOP3.LUT R43, R43, 0xffff, RZ, 0xc0, !PT ;  /* 0x0000ffff2b2b7812 */ /* 0x000fe200078ec0ff */
[--C-:B------:R-:W-:Y:S01]  /*0880*/  IMAD R32, R35, 0x100, R11.reuse ;  /* 0x0000010023207824 */ /* 0x100fe200078e020b */
[-C--:B------:R-:W-:Y:S01]  /*0890*/  LEA R33, R33, R11.reuse, 0x8 ;  /* 0x0000000b21217211 */ /* 0x080fe200078e40ff */
[----:B------:R-:W-:Y:S01]  /*08a0*/  IMAD R59, R28, 0x100, R11 ;  /* 0x000001001c3b7824 */ /* 0x000fe200078e020b */
[-C--:B------:R-:W-:Y:S01]  /*08b0*/  LEA R38, R42, R11.reuse, 0x8 ;  /* 0x0000000b2a267211 */ /* 0x080fe200078e40ff */
[--C-:B------:R-:W-:Y:S01]  /*08c0*/  IMAD.WIDE R16, R28, 0x4, R24.reuse ;  /* 0x000000041c107825 */ /* 0x100fe200078e0218 */
[-C--:B------:R-:W-:Y:S01]  /*08d0*/  LEA R57, R34, R11.reuse, 0x8 ;  /* 0x0000000b22397211 */ /* 0x080fe200078e40ff */
[----:B------:R-:W-:Y:S01]  /*08e0*/  HFMA2.MMA R26, -RZ, RZ, 0, 0 ;  /* 0x00000000ff1a7435 */ /* 0x000fe200000001ff */
[C---:B------:R-:W-:Y:S01]  /*08f0*/  LEA R11, R40.reuse, R11, 0x8 ;  /* 0x0000000b280b7211 */ /* 0x040fe200078e40ff */
[----:B------:R-:W-:Y:S01]  /*0900*/  IMAD.WIDE R24, R40, 0x4, R24 ;  /* 0x0000000428187825 */ /* 0x000fe200078e0218 */
[----:B------:R-:W-:-:S03]  /*0910*/  LEA R53, R28, R27, 0x6 ;  /* 0x0000001b1c357211 */ /* 0x000fc600078e30ff */
[--C-:B------:R-:W-:Y:S01]  /*0920*/  IMAD R41, R34, 0x40, R27.reuse ;  /* 0x0000004022297824 */ /* 0x100fe200078e021b */
[----:B------:R-:W-:Y:S01]  /*0930*/  PRMT R34, R43, 0x8880, RZ ;  /* 0x000088802b227816 */ /* 0x000fe200000000ff */
[----:B------:R-:W-:Y:S01]  /*0940*/  IMAD R40, R40, 0x40, R27 ;  /* 0x0000004028287824 */ /* 0x000fe200078e021b */
[----:B------:R-:W-:Y:S01]  /*0950*/  LOP3.LUT R46, R46, 0xffff, RZ, 0xc0, !PT ;  /* 0x0000ffff2e2e7812 */ /* 0x000fe200078ec0ff */
[--C-:B------:R-:W-:Y:S01]  /*0960*/  IMAD.IADD R43, R41, 0x1, R10.reuse ;  /* 0x00000001292b7824 */ /* 0x100fe200078e020a */
[----:B------:R-:W-:Y:S01]  /*0970*/  IADD3 R35, R53, R10, RZ ;  /* 0x0000000a35237210 */ /* 0x000fe20007ffe0ff */
[----:B------:R-:W-:Y:S01]  /*0980*/  IMAD.IADD R29, R40, 0x1, R10 ;  /* 0x00000001281d7824 */ /* 0x000fe200078e020a */
[----:B------:R-:W-:Y:S01]  /*0990*/  IADD3 R10, R39, R34, RZ ;  /* 0x00000022270a7210 */ /* 0x000fe20007ffe0ff */
[----:B------:R-:W-:Y:S01]  /*09a0*/  IMAD.MOV.U32 R44, RZ, RZ, RZ ;  /* 0x000000ffff2c7224 */ /* 0x000fe200078e00ff */
[----:B------:R-:W-:Y:S01]  /*09b0*/  PRMT R42, R46, 0x8880, RZ ;  /* 0x000088802e2a7816 */ /* 0x000fe200000000ff */
[--C-:B------:R-:W-:Y:S01]  /*09c0*/  IMAD.WIDE R54, R55, 0x4, R20.reuse ;  /* 0x0000000437367825 */ /* 0x100fe200078e0214 */
[----:B------:R-:W-:Y:S01]  /*09d0*/  IADD3 R61, R41, R30, RZ ;  /* 0x0000001e293d7210 */ /* 0x000fe20007ffe0ff */
[----:B------:R1:W4:Y:S01]  /*09e0*/  @!P4 LDG.E.EL R26, desc[UR6][R24.64] ;  /* 0x00000006181ac981 */ /* 0x000322000c2e1900 */
[----:B------:R-:W-:Y:S01]  /*09f0*/  IADD3 R51, R40, R30, RZ ;  /* 0x0000001e28337210 */ /* 0x000fe20007ffe0ff */
[----:B------:R-:W-:Y:S01]  /*0a00*/  IMAD.WIDE R46, R47, 0x4, R20 ;  /* 0x000000042f2e7825 */ /* 0x000fe200078e0214 */
[----:B------:R-:W-:Y:S01]  /*0a10*/  IADD3 R27, R53, R42, RZ ;  /* 0x0000002a351b7210 */ /* 0x000fe20007ffe0ff */
[----:B------:R1:W4:Y:S02]  /*0a20*/  @!P5 LDG.E.EL R44, desc[UR6][R16.64] ;  /* 0x00000006102cd981 */ /* 0x000324000c2e1900 */
[----:B------:R-:W-:-:S02]  /*0a30*/  IMAD.IADD R28, R53, 0x1, R30 ;  /* 0x00000001351c7824 */ /* 0x000fc400078e021e */
[----:B------:R-:W-:Y:S01]  /*0a40*/  IMAD.WIDE R20, R31, 0x4, R20 ;  /* 0x000000041f147825 */ /* 0x000fe200078e0214 */
[----:B------:R-:W-:-:S03]  /*0a50*/  CS2R R30, SRZ ;  /* 0x00000000001e7805 */ /* 0x000fc6000001ff00 */
[----:B------:R-:W-:Y:S01]  /*0a60*/  IMAD.WIDE R56, R57, 0x4, R22 ;  /* 0x0000000439387825 */ /* 0x000fe200078e0216 */
[----:B-1----:R-:W-:-:S03]  /*0a70*/  IADD3 R24, R53, R34, RZ ;  /* 0x0000002235187210 */ /* 0x002fc60007ffe0ff */
[----:B------:R-:W-:Y:S01]  /*0a80*/  IMAD.WIDE R58, R59, 0x4, R22 ;  /* 0x000000043b3a7825 */ /* 0x000fe200078e0216 */
[----:B------:R-:W-:-:S03]  /*0a90*/  IADD3 R49, R41, R34, RZ ;  /* 0x0000002229317210 */ /* 0x000fc60007ffe0ff */
[----:B------:R-:W-:Y:S01]  /*0aa0*/  IMAD.WIDE R22, R11, 0x4, R22 ;  /* 0x000000040b167825 */ /* 0x000fe200078e0216 */
[----:B------:R-:W-:-:S03]  /*0ab0*/  IADD3 R25, R40, R42, RZ ;  /* 0x0000002a28197210 */ /* 0x000fc60007ffe0ff */
[----:B------:R-:W-:-:S04]  /*0ac0*/  IMAD.WIDE R10, R10, 0x4, R8 ;  /* 0x000000040a0a7825 */ /* 0x000fc800078e0208 */
[----:B0-----:R-:W-:Y:S01]  /*0ad0*/  IMAD.IADD R17, R41, 0x1, R42 ;  /* 0x0000000129117824 */ /* 0x001fe200078e022a */
[----:B------:R0:W4:Y:S01]  /*0ae0*/  @P1 LDG.E.EL R31, desc[UR6][R10.64] ;  /* 0x000000060a1f1981 */ /* 0x000122000c2e1900 */
[----:B------:R-:W-:Y:S02]  /*0af0*/  IMAD.IADD R53, R40, 0x1, R34 ;  /* 0x0000000128357824 */ /* 0x000fe400078e0222 */
[----:B------:R-:W-:Y:S02]  /*0b00*/  IMAD.IADD R39, R39, 0x1, R42 ;  /* 0x0000000127277824 */ /* 0x000fe400078e022a */
[----:B------:R-:W-:-:S04]  /*0b10*/  IMAD.WIDE R48, R49, 0x4, R8 ;  /* 0x0000000431307825 */ /* 0x000fc800078e0208 */
[----:B0-----:R-:W-:-:S04]  /*0b20*/  IMAD.WIDE R10, R43, 0x4, R8 ;  /* 0x000000042b0a7825 */ /* 0x001fc800078e0208 */
[--C-:B------:R-:W-:Y:S01]  /*0b30*/  IMAD.WIDE R16, R17, 0x4, R8.reuse ;  /* 0x0000000411107825 */ /* 0x100fe200078e0208 */
[----:B------:R-:W-:Y:S01]  /*0b40*/  HFMA2.MMA R34, -RZ, RZ, 0, 0 ;  /* 0x00000000ff227435 */ /* 0x000fe200000001ff */
[----:B------:R-:W-:Y:S02]  /*0b50*/  MOV R50, RZ ;  /* 0x000000ff00327202 */ /* 0x000fe40000000f00 */
[----:B------:R-:W-:Y:S01]  /*0b60*/  IMAD.WIDE R60, R61, 0x4, R8 ;  /* 0x000000043d3c7825 */ /* 0x000fe200078e0208 */
[----:B------:R-:W-:-:S03]  /*0b70*/  MOV R43, RZ ;  /* 0x000000ff002b7202 */ /* 0x000fc60000000f00 */
[----:B------:R-:W-:-:S04]  /*0b80*/  IMAD.WIDE R52, R53, 0x4, R8 ;  /* 0x0000000435347825 */ /* 0x000fc800078e0208 */
[C---:B--2---:R-:W-:Y:S01]  /*0b90*/  FADD R40, R45.reuse, R7 ;  /* 0x000000072d287221 */ /* 0x044fe20000000000 */
[C---:B------:R-:W-:Y:S01]  /*0ba0*/  FADD R41, R45.reuse, R6 ;  /* 0x000000062d297221 */ /* 0x040fe20000000000 */
[C---:B------:R-:W-:Y:S01]  /*0bb0*/  FADD R42, R45.reuse, R5 ;  /* 0x000000052d2a7221 */ /* 0x040fe20000000000 */
[----:B------:R-:W-:Y:S01]  /*0bc0*/  FADD R45, R45, R4 ;  /* 0x000000042d2d7221 */ /* 0x000fe20000000000 */
[----:B------:R-:W-:Y:S02]  /*0bd0*/  CS2R R4, SRZ ;  /* 0x0000000000047805 */ /* 0x000fe4000001ff00 */
[----:B------:R-:W-:-:S04]  /*0be0*/  CS2R R6, SRZ ;  /* 0x0000000000067805 */ /* 0x000fc8000001ff00 */
[----:B------:R0:W2:Y:S04]  /*0bf0*/  @P3 LDG.E.EL R4, desc[UR6][R10.64] ;  /* 0x000000060a043981 */ /* 0x0000a8000c2e1900 */
[----:B------:R1:W2:Y:S04]  /*0c00*/  @P3 LDG.E.EL R7, desc[UR6][R48.64] ;  /* 0x0000000630073981 */ /* 0x0002a8000c2e1900 */
[----:B------:R1:W2:Y:S01]  /*0c10*/  @P3 LDG.E.EL R6, desc[UR6][R16.64] ;  /* 0x0000000610063981 */ /* 0x0002a2000c2e1900 */
[----:B0-----:R-:W-:-:S03]  /*0c20*/  IMAD.WIDE R10, R35, 0x4, R8 ;  /* 0x00000004230a7825 */ /* 0x001fc600078e0208 */
[----:B------:R-:W2:Y:S01]  /*0c30*/  @P3 LDG.E.EL R5, desc[UR6][R60.64] ;  /* 0x000000063c053981 */ /* 0x000ea2000c2e1900 */
[----:B------:R-:W-:Y:S02]  /*0c40*/  IMAD.MOV.U32 R35, RZ, RZ, RZ ;  /* 0x000000ffff237224 */ /* 0x000fe400078e00ff */
[--C-:B-1----:R-:W-:Y:S01]  /*0c50*/  IMAD.WIDE R48, R24, 0x4, R8.reuse ;  /* 0x0000000418307825 */ /* 0x102fe200078e0208 */
[----:B------:R-:W2:Y:S03]  /*0c60*/  @P2 LDG.E.EL R34, desc[UR6][R10.64] ;  /* 0x000000060a222981 */ /* 0x000ea6000c2e1900 */
[--C-:B------:R-:W-:Y:S01]  /*0c70*/  IMAD.WIDE R16, R27, 0x4, R8.reuse ;  /* 0x000000041b107825 */ /* 0x100fe200078e0208 */
[----:B------:R0:W2:Y:S04]  /*0c80*/  @P2 LDG.E.EL R35, desc[UR6][R48.64] ;  /* 0x0000000630232981 */ /* 0x0000a8000c2e1900 */
[----:B------:R1:W2:Y:S01]  /*0c90*/  @P2 LDG.E.EL R50, desc[UR6][R16.64] ;  /* 0x0000000610322981 */ /* 0x0002a2000c2e1900 */
[----:B0-----:R-:W-:Y:S01]  /*0ca0*/  HFMA2.MMA R48, -RZ, RZ, 0, 0 ;  /* 0x00000000ff307435 */ /* 0x001fe200000001ff */
[----:B------:R-:W-:-:S04]  /*0cb0*/  IMAD.WIDE R60, R28, 0x4, R8 ;  /* 0x000000041c3c7825 */ /* 0x000fc800078e0208 */
[--C-:B-1----:R-:W-:Y:S01]  /*0cc0*/  IMAD.WIDE R16, R39, 0x4, R8.reuse ;  /* 0x0000000427107825 */ /* 0x102fe200078e0208 */
[----:B------:R-:W-:Y:S01]  /*0cd0*/  HFMA2.MMA R27, -RZ, RZ, 0, 0 ;  /* 0x00000000ff1b7435 */ /* 0x000fe200000001ff */
[----:B------:R0:W2:Y:S02]  /*0ce0*/  @P2 LDG.E.EL R43, desc[UR6][R60.64] ;  /* 0x000000063c2b2981 */ /* 0x0000a4000c2e1900 */
[----:B------:R-:W-:Y:S02]  /*0cf0*/  IMAD.MOV.U32 R28, RZ, RZ, RZ ;  /* 0x000000ffff1c7224 */ /* 0x000fe400078e00ff */
[--C-:B------:R-:W-:Y:S01]  /*0d00*/  IMAD.WIDE R10, R29, 0x4, R8.reuse ;  /* 0x000000041d0a7825 */ /* 0x100fe200078e0208 */
[----:B------:R-:W2:Y:S03]  /*0d10*/  @P1 LDG.E.EL R48, desc[UR6][R16.64] ;  /* 0x0000000610301981 */ /* 0x000ea6000c2e1900 */
[--C-:B------:R-:W-:Y:S01]  /*0d20*/  IMAD.WIDE R24, R25, 0x4, R8.reuse ;  /* 0x0000000419187825 */ /* 0x100fe200078e0208 */
[----:B------:R1:W2:Y:S03]  /*0d30*/  @P0 LDG.E.EL R28, desc[UR6][R10.64] ;  /* 0x000000060a1c0981 */ /* 0x0002a6000c2e1900 */
[----:B0-----:R-:W-:Y:S01]  /*0d40*/  IMAD.WIDE R60, R51, 0x4, R8 ;  /* 0x00000004333c7825 */ /* 0x001fe200078e0208 */
[----:B------:R-:W-:-:S03]  /*0d50*/  CS2R R8, SRZ ;  /* 0x0000000000087805 */ /* 0x000fc6000001ff00 */
[----:B---3--:R-:W-:Y:S01]  /*0d60*/  FADD R12, R19, R12 ;  /* 0x0000000c130c7221 */ /* 0x008fe20000000000 */
[----:B-1----:R-:W-:Y:S02]  /*0d70*/  CS2R R10, SRZ ;  /* 0x00000000000a7805 */ /* 0x002fe4000001ff00 */
[----:B------:R-:W-:Y:S01]  /*0d80*/  CS2R R16, SRZ ;  /* 0x0000000000107805 */ /* 0x000fe2000001ff00 */
[----:B------:R-:W3:Y:S01]  /*0d90*/  @P0 LDG.E.EL R27, desc[UR6][R60.64] ;  /* 0x000000063c1b0981 */ /* 0x000ee2000c2e1900 */
[----:B-----5:R-:W-:Y:S01]  /*0da0*/  FADD R13, R18, R13 ;  /* 0x0000000d120d7221 */ /* 0x020fe20000000000 */
[----:B------:R-:W-:Y:S02]  /*0db0*/  CS2R R18, SRZ ;  /* 0x0000000000127805 */ /* 0x000fe4000001ff00 */
[----:B------:R-:W3:Y:S01]  /*0dc0*/  @P0 LDG.E.EL.128 R8, desc[UR6][R22.64] ;  /* 0x0000000616080981 */ /* 0x000ee2000c2e1d00 */
[----:B------:R-:W-:-:S03]  /*0dd0*/  MOV R29, RZ ;  /* 0x000000ff001d7202 */ /* 0x000fc60000000f00 */
[----:B------:R-:W5:Y:S04]  /*0de0*/  @P0 LDG.E.EL.128 R16, desc[UR6][R20.64] ;  /* 0x0000000614100981 */ /* 0x000f68000c2e1d00 */
[----:B------:R0:W5:Y:S04]  /*0df0*/  @P0 LDG.E.EL R29, desc[UR6][R52.64] ;  /* 0x00000006341d0981 */ /* 0x000168000c2e1900 */
[----:B------:R1:W5:Y:S01]  /*0e00*/  @P0 LDG.E.EL R30, desc[UR6][R24.64] ;  /* 0x00000006181e0981 */ /* 0x000362000c2e1900 */
[----:B0-----:R-:W1:Y:S01]  /*0e10*/  LDC.64 R52, c[0x0][0x230] ;  /* 0x00008c00ff347b82 */ /* 0x001e620000000a00 */
[----:B------:R-:W-:Y:S01]  /*0e20*/  FADD R45, R45, R12 ;  /* 0x0000000c2d2d7221 */ /* 0x000fe20000000000 */
[----:B------:R-:W-:Y:S01]  /*0e30*/  FADD R42, R42, R13 ;  /* 0x0000000d2a2a7221 */ /* 0x000fe20000000000 */
[----:B------:R-:W-:-:S02]  /*0e40*/  CS2R R12, SRZ ;  /* 0x00000000000c7805 */ /* 0x000fc4000001ff00 */
[----:B------:R-:W-:Y:S02]  /*0e50*/  CS2R R20, SRZ ;  /* 0x0000000000147805 */ /* 0x000fe4000001ff00 */
[----:B------:R-:W-:Y:S01]  /*0e60*/  CS2R R22, SRZ ;  /* 0x0000000000167805 */ /* 0x000fe2000001ff00 */
[----:B-1----:R-:W-:-:S04]  /*0e70*/  IMAD.WIDE R24, R37, 0x4, R52 ;  /* 0x0000000425187825 */ /* 0x002fc800078e0234 */
[----:B----4-:R-:W-:-:S04]  /*0e80*/  FADD R14, R31, R14 ;  /* 0x0000000e1f0e7221 */ /* 0x010fc80000000000 */
[----:B------:R-:W-:Y:S01]  /*0e90*/  FADD R41, R41, R14 ;  /* 0x0000000e29297221 */ /* 0x000fe20000000000 */
[----:B--2---:R-:W-:-:S04]  /*0ea0*/  FADD R15, R48, R15 ;  /* 0x0000000f300f7221 */ /* 0x004fc80000000000 */
[----:B------:R-:W-:Y:S01]  /*0eb0*/  FADD R40, R40, R15 ;  /* 0x0000000f28287221 */ /* 0x000fe20000000000 */
[----:B------:R-:W-:-:S06]  /*0ec0*/  CS2R R14, SRZ ;  /* 0x00000000000e7805 */ /* 0x000fcc000001ff00 */
[----:B------:R0:W2:Y:S02]  /*0ed0*/  @P1 LDG.E.EL.128 R12, desc[UR6][R24.64] ;  /* 0x00000006180c1981 */ /* 0x0000a4000c2e1d00 */
[----:B0-----:R-:W-:Y:S01]  /*0ee0*/  CS2R R24, SRZ ;  /* 0x0000000000187805 */ /* 0x001fe2000001ff00 */
[----:B---3--:R-:W-:Y:S01]  /*0ef0*/  FADD R60, R27, R8 ;  /* 0x000000081b3c7221 */ /* 0x008fe20000000000 */
[C---:B-----5:R-:W-:Y:S01]  /*0f00*/  FADD R19, R26.reuse, R19 ;  /* 0x000000131a137221 */ /* 0x060fe20000000000 */
[C---:B------:R-:W-:Y:S01]  /*0f10*/  FADD R18, R26.reuse, R18 ;  /* 0x000000121a127221 */ /* 0x040fe20000000000 */
[C---:B------:R-:W-:Y:S01]  /*0f20*/  FADD R8, R26.reuse, R17 ;  /* 0x000000111a087221 */ /* 0x040fe20000000000 */
[----:B------:R-:W-:Y:S01]  /*0f30*/  FADD R49, R26, R16 ;  /* 0x000000101a317221 */ /* 0x000fe20000000000 */
[----:B------:R-:W-:Y:S01]  /*0f40*/  CS2R R26, SRZ ;  /* 0x00000000001a7805 */ /* 0x000fe2000001ff00 */
[----:B------:R-:W-:Y:S01]  /*0f50*/  FADD R29, R29, R10 ;  /* 0x0000000a1d1d7221 */ /* 0x000fe20000000000 */
[----:B------:R-:W-:-:S04]  /*0f60*/  FADD R30, R30, R11 ;  /* 0x0000000b1e1e7221 */ /* 0x000fc80000000000 */
[----:B------:R-:W3:Y:S01]  /*0f70*/  @P2 LDG.E.EL.128 R24, desc[UR6][R58.64] ;  /* 0x000000063a182981 */ /* 0x000ee2000c2e1d00 */
[----:B------:R-:W-:-:S04]  /*0f80*/  IMAD.WIDE R10, R38, 0x4, R52 ;  /* 0x00000004260a7825 */ /* 0x000fc800078e0234 */
[----:B------:R-:W-:Y:S01]  /*0f90*/  FADD R9, R28, R9 ;  /* 0x000000091c097221 */ /* 0x000fe20000000000 */
[----:B------:R-:W-:Y:S01]  /*0fa0*/  FADD R48, R19, R30 ;  /* 0x0000001e13307221 */ /* 0x000fe20000000000 */
[----:B------:R-:W-:Y:S01]  /*0fb0*/  FADD R17, R18, R29 ;  /* 0x0000001d12117221 */ /* 0x000fe20000000000 */
[----:B------:R-:W-:Y:S01]  /*0fc0*/  CS2R R28, SRZ ;  /* 0x00000000001c7805 */ /* 0x000fe2000001ff00 */
[----:B------:R0:W4:Y:S01]  /*0fd0*/  @P0 LDG.E.EL.128 R20, desc[UR6][R10.64] ;  /* 0x000000060a140981 */ /* 0x000122000c2e1d00 */
[----:B------:R-:W-:Y:S01]  /*0fe0*/  CS2R R30, SRZ ;  /* 0x00000000001e7805 */ /* 0x000fe2000001ff00 */
[----:B------:R-:W-:Y:S01]  /*0ff0*/  FADD R16, R8, R9 ;  /* 0x0000000908107221 */ /* 0x000fe20000000000 */
[----:B------:R-:W-:Y:S01]  /*1000*/  CS2R R8, SRZ ;  /* 0x0000000000087805 */ /* 0x000fe2000001ff00 */
[----:B------:R-:W-:-:S03]  /*1010*/  IMAD.WIDE R18, R32, 0x4, R52 ;  /* 0x0000000420127825 */ /* 0x000fc600078e0234 */
[----:B------:R-:W5:Y:S01]  /*1020*/  @P2 LDG.E.EL.128 R28, desc[UR6][R46.64] ;  /* 0x000000062e1c2981 */ /* 0x000f62000c2e1d00 */
[----:B0-----:R-:W-:-:S06]  /*1030*/  CS2R R10, SRZ ;  /* 0x00000000000a7805 */ /* 0x001fcc000001ff00 */
[----:B------:R0:W5:Y:S01]  /*1040*/  @P2 LDG.E.EL.128 R8, desc[UR6][R18.64] ;  /* 0x0000000612082981 */ /* 0x000162000c2e1d00 */
[----:B------:R-:W1:Y:S01]  /*1050*/  S2UR UR5, SR_CgaCtaId ;  /* 0x00000000000579c3 */ /* 0x000e620000008800 */
[----:B------:R-:W-:Y:S01]  /*1060*/  FADD R49, R49, R60 ;  /* 0x0000003c31317221 */ /* 0x000fe20000000000 */
[----:B0-----:R-:W-:Y:S01]  /*1070*/  CS2R R18, SRZ ;  /* 0x0000000000127805 */ /* 0x001fe2000001ff00 */
[----:B------:R-:W-:Y:S01]  /*1080*/  IMAD.WIDE R52, R33, 0x4, R52 ;  /* 0x0000000421347825 */ /* 0x000fe200078e0234 */
[----:B------:R-:W-:Y:S02]  /*1090*/  UMOV UR4, 0x400 ;  /* 0x0000040000047882 */ /* 0x000fe40000000000 */
[----:B-1----:R-:W-:Y:S01]  /*10a0*/  UPRMT UR4, UR5, 0x654, UR4 ;  /* 0x0000065405047896 */ /* 0x002fe20008000004 */
[----:B--2---:R-:W-:Y:S01]  /*10b0*/  FADD R39, R40, -R15 ;  /* 0x8000000f28277221 */ /* 0x004fe20000000000 */
[----:B------:R-:W-:Y:S01]  /*10c0*/  FADD R40, R41, -R14 ;  /* 0x8000000e29287221 */ /* 0x000fe20000000000 */
[----:B------:R-:W-:Y:S01]  /*10d0*/  FADD R41, R42, -R13 ;  /* 0x8000000d2a297221 */ /* 0x000fe20000000000 */
[----:B------:R-:W-:Y:S01]  /*10e0*/  FADD R42, R45, -R12 ;  /* 0x8000000c2d2a7221 */ /* 0x000fe20000000000 */
[----:B------:R-:W-:-:S02]  /*10f0*/  CS2R R12, SRZ ;  /* 0x00000000000c7805 */ /* 0x000fc4000001ff00 */
[----:B------:R-:W-:-:S06]  /*1100*/  CS2R R14, SRZ ;  /* 0x00000000000e7805 */ /* 0x000fcc000001ff00 */
[----:B------:R-:W2:Y:S01]  /*1110*/  @P3 LDG.E.EL.128 R12, desc[UR6][R56.64] ;  /* 0x00000006380c3981 */ /* 0x000ea2000c2e1d00 */
[----:B---3--:R-:W-:Y:S02]  /*1120*/  FADD R58, R50, R27 ;  /* 0x0000001b323a7221 */ /* 0x008fe40000000000 */
[----:B------:R-:W0:Y:S01]  /*1130*/  LDC.64 R50, c[0x0][0x238] ;  /* 0x00008e00ff327b82 */ /* 0x000e220000000a00 */
[----:B----4-:R-:W-:Y:S01]  /*1140*/  FADD R46, R17, -R22 ;  /* 0x80000016112e7221 */ /* 0x010fe20000000000 */
[----:B------:R-:W-:Y:S01]  /*1150*/  FADD R47, R16, -R21 ;  /* 0x80000015102f7221 */ /* 0x000fe20000000000 */
[----:B------:R-:W-:Y:S01]  /*1160*/  CS2R R16, SRZ ;  /* 0x0000000000107805 */ /* 0x000fe2000001ff00 */
[----:B------:R-:W-:Y:S01]  /*1170*/  FADD R45, R48, -R23 ;  /* 0x80000017302d7221 */ /* 0x000fe20000000000 */
[----:B------:R-:W-:Y:S01]  /*1180*/  FADD R48, R49, -R20 ;  /* 0x8000001431307221 */ /* 0x000fe20000000000 */
[----:B------:R-:W-:Y:S01]  /*1190*/  FADD R49, R35, R26 ;  /* 0x0000001a23317221 */ /* 0x000fe20000000000 */
[----:B-----5:R-:W-:-:S02]  /*11a0*/  FADD R30, R44, R30 ;  /* 0x0000001e2c1e7221 */ /* 0x020fc40000000000 */
[----:B------:R1:W3:Y:S01]  /*11b0*/  @P3 LDG.E.EL.128 R16, desc[UR6][R54.64] ;  /* 0x0000000636103981 */ /* 0x0002e2000c2e1d00 */
[C---:B------:R-:W-:Y:S01]  /*11c0*/  FADD R31, R44.reuse, R31 ;  /* 0x0000001f2c1f7221 */ /* 0x040fe20000000000 */
[C---:B------:R-:W-:Y:S01]  /*11d0*/  FADD R29, R44.reuse, R29 ;  /* 0x0000001d2c1d7221 */ /* 0x040fe20000000000 */
[----:B------:R-:W-:Y:S01]  /*11e0*/  FADD R43, R43, R24 ;  /* 0x000000182b2b7221 */ /* 0x000fe20000000000 */
[----:B------:R-:W-:Y:S01]  /*11f0*/  FADD R28, R44, R28 ;  /* 0x0000001c2c1c7221 */ /* 0x000fe20000000000 */
[----:B------:R-:W-:Y:S01]  /*1200*/  FADD R49, R30, R49 ;  /* 0x000000311e317221 */ /* 0x000fe20000000000 */
[----:B------:R-:W-:Y:S01]  /*1210*/  FADD R58, R31, R58 ;  /* 0x0000003a1f3a7221 */ /* 0x000fe20000000000 */
[----:B-1----:R-:W-:Y:S01]  /*1220*/  FADD R54, R34, R25 ;  /* 0x0000001922367221 */ /* 0x002fe20000000000 */
[----:B------:R-:W-:-:S03]  /*1230*/  FADD R55, R28, R43 ;  /* 0x0000002b1c377221 */ /* 0x000fc60000000000 */
[----:B------:R-:W-:Y:S01]  /*1240*/  FADD R54, R29, R54 ;  /* 0x000000361d367221 */ /* 0x000fe20000000000 */
[----:B------:R-:W-:Y:S01]  /*1250*/  FADD R44, R49, -R10 ;  /* 0x8000000a312c7221 */ /* 0x000fe20000000000 */
[----:B------:R-:W-:Y:S02]  /*1260*/  CS2R R24, SRZ ;  /* 0x0000000000187805 */ /* 0x000fe4000001ff00 */
[----:B------:R-:W-:Y:S01]  /*1270*/  CS2R R26, SRZ ;  /* 0x00000000001a7805 */ /* 0x000fe2000001ff00 */
[----:B------:R-:W-:Y:S01]  /*1280*/  FADD R43, R58, -R11 ;  /* 0x8000000b3a2b7221 */ /* 0x000fe20000000000 */
[----:B------:R-:W-:Y:S01]  /*1290*/  FADD R49, R54, -R9 ;  /* 0x8000000936317221 */ /* 0x000fe20000000000 */
[----:B------:R-:W-:Y:S02]  /*12a0*/  CS2R R20, SRZ ;  /* 0x0000000000147805 */ /* 0x000fe4000001ff00 */
[----:B------:R-:W-:Y:S01]  /*12b0*/  CS2R R22, SRZ ;  /* 0x0000000000167805 */ /* 0x000fe2000001ff00 */
[----:B0-----:R-:W-:-:S04]  /*12c0*/  IMAD.WIDE R34, R33, 0x4, R50 ;  /* 0x0000000421227825 */ /* 0x001fc800078e0232 */
[----:B------:R-:W-:Y:S01]  /*12d0*/  IMAD.WIDE R10, R38, 0x4, R50 ;  /* 0x00000004260a7825 */ /* 0x000fe200078e0232 */
[----:B------:R-:W-:Y:S01]  /*12e0*/  SHF.R.U32.HI R38, RZ, 0x6, R0 ;  /* 0x00000006ff267819 */ /* 0x000fe20000011600 */
[----:B------:R0:W4:Y:S02]  /*12f0*/  @P3 LDG.E.EL.128 R24, desc[UR6][R34.64] ;  /* 0x0000000622183981 */ /* 0x000124000c2e1d00 */
[----:B------:R-:W-:Y:S01]  /*1300*/  IMAD.SHL.U32 R9, R0, 0x40, RZ ;  /* 0x0000004000097824 */ /* 0x000fe200078e00ff */
[----:B------:R-:W-:Y:S01]  /*1310*/  SGXT.U32 R38, R38, 0x2 ;  /* 0x000000022626781a */ /* 0x000fe20000000000 */
[----:B------:R1:W5:Y:S01]  /*1320*/  @P3 LDG.E.EL.128 R20, desc[UR6][R52.64] ;  /* 0x0000000634143981 */ /* 0x000362000c2e1d00 */
[----:B------:R-:W-:Y:S02]  /*1330*/  CS2R R28, SRZ ;  /* 0x00000000001c7805 */ /* 0x000fe4000001ff00 */
[----:B------:R-:W-:Y:S02]  /*1340*/  LOP3.LUT R9, R9, 0xfc0, RZ, 0xc0, !PT ;  /* 0x00000fc009097812 */ /* 0x000fe400078ec0ff */
[----:B------:R-:W-:-:S02]  /*1350*/  CS2R R30, SRZ ;  /* 0x00000000001e7805 */ /* 0x000fc4000001ff00 */
[----:B0-----:R-:W-:Y:S02]  /*1360*/  CS2R R34, SRZ ;  /* 0x0000000000227805 */ /* 0x001fe4000001ff00 */
[----:B------:R-:W-:Y:S01]  /*1370*/  LOP3.LUT R38, R9, R38, RZ, 0xfc, !PT ;  /* 0x0000002609267212 */ /* 0x000fe200078efcff */
[--C-:B-1----:R-:W-:Y:S01]  /*1380*/  IMAD.WIDE R52, R32, 0x4, R50.reuse ;  /* 0x0000000420347825 */ /* 0x102fe200078e0232 */
[----:B------:R-:W-:Y:S02]  /*1390*/  CS2R R32, SRZ ;  /* 0x0000000000207805 */ /* 0x000fe4000001ff00 */
[----:B------:R-:W-:Y:S02]  /*13a0*/  IADD3 R9, R9, UR4, RZ ;  /* 0x0000000409097c10 */ /* 0x000fe4000fffe0ff */
[----:B------:R0:W5:Y:S02]  /*13b0*/  @P2 LDG.E.EL.128 R28, desc[UR6][R52.64] ;  /* 0x00000006341c2981 */ /* 0x000164000c2e1d00 */
[----:B------:R-:W-:Y:S01]  /*13c0*/  LEA R38, R38, R9, 0x2 ;  /* 0x0000000926267211 */ /* 0x000fe200078e10ff */
[----:B------:R-:W-:Y:S01]  /*13d0*/  IMAD.WIDE R50, R37, 0x4, R50 ;  /* 0x0000000425327825 */ /* 0x000fe200078e0232 */
[----:B------:R1:W5:Y:S03]  /*13e0*/  @P0 LDG.E.EL.128 R32, desc[UR6][R10.64] ;  /* 0x000000060a200981 */ /* 0x000366000c2e1d00 */
[----:B0-----:R-:W-:Y:S01]  /*13f0*/  FADD R52, R55, -R8 ;  /* 0x8000000837347221 */ /* 0x001fe20000000000 */
[----:B------:R-:W-:-:S02]  /*1400*/  CS2R R8, SRZ ;  /* 0x0000000000087805 */ /* 0x000fc4000001ff00 */
[----:B-1----:R-:W-:-:S06]  /*1410*/  CS2R R10, SRZ ;  /* 0x00000000000a7805 */ /* 0x002fcc000001ff00 */
[----:B------:R-:W5:Y:S01]  /*1420*/  @P1 LDG.E.EL.128 R8, desc[UR6][R50.64] ;  /* 0x0000000632081981 */ /* 0x000f62000c2e1d00 */
[----:B--2---:R-:W-:Y:S01]  /*1430*/  FADD R14, R7, R14 ;  /* 0x0000000e070e7221 */ /* 0x004fe20000000000 */
[----:B------:R-:W-:Y:S02]  /*1440*/  IMAD.MOV.U32 R7, RZ, RZ, 0x3c2aaaab ;  /* 0x3c2aaaabff077424 */ /* 0x000fe400078e00ff */
[----:B------:R-:W-:Y:S01]  /*1450*/  FADD R6, R6, R15 ;  /* 0x0000000f06067221 */ /* 0x000fe20000000000 */
[----:B------:R-:W-:Y:S01]  /*1460*/  FADD R37, R5, R12 ;  /* 0x0000000c05257221 */ /* 0x000fe20000000000 */
[C---:B---3--:R-:W-:Y:S01]  /*1470*/  FADD R16, R36.reuse, R16 ;  /* 0x0000001024107221 */ /* 0x048fe20000000000 */
[C---:B------:R-:W-:Y:S01]  /*1480*/  FADD R19, R36.reuse, R19 ;  /* 0x0000001324137221 */ /* 0x040fe20000000000 */
[----:B------:R-:W-:Y:S02]  /*1490*/  FADD R5, R36, R18 ;  /* 0x0000001224057221 */ /* 0x000fe40000000000 */
[----:B------:R-:W-:Y:S01]  /*14a0*/  FADD R37, R16, R37 ;  /* 0x0000002510257221 */ /* 0x000fe20000000000 */
[----:B------:R-:W-:Y:S01]  /*14b0*/  FADD R12, R36, R17 ;  /* 0x00000011240c7221 */ /* 0x000fe20000000000 */
[----:B------:R-:W-:Y:S01]  /*14c0*/  FADD R6, R19, R6 ;  /* 0x0000000613067221 */ /* 0x000fe20000000000 */
[----:B------:R-:W-:Y:S01]  /*14d0*/  FADD R17, R5, R14 ;  /* 0x0000000e05117221 */ /* 0x000fe20000000000 */
[-C--:B----4-:R-:W-:Y:S01]  /*14e0*/  FFMA R15, R24, R7.reuse, 9.9999999747524270788e-07 ;  /* 0x358637bd180f7423 */ /* 0x090fe20000000007 */
[-C--:B------:R-:W-:Y:S01]  /*14f0*/  FFMA R24, R25, R7.reuse, 9.9999999747524270788e-07 ;  /* 0x358637bd19187423 */ /* 0x080fe20000000007 */
[-C--:B------:R-:W-:Y:S01]  /*1500*/  FFMA R25, R26, R7.reuse, 9.9999999747524270788e-07 ;  /* 0x358637bd1a197423 */ /* 0x080fe20000000007 */
[----:B------:R-:W-:-:S03]  /*1510*/  FFMA R26, R27, R7, 9.9999999747524270788e-07 ;  /* 0x358637bd1b1a7423 */ /* 0x000fc60000000007 */
[----:B------:R-:W0:Y:S01]  /*1520*/  MUFU.RSQ R15, R15 ;  /* 0x0000000f000f7308 */ /* 0x000e220000001400 */
[----:B-----5:R-:W-:Y:S01]  /*1530*/  FADD R20, R37, -R20 ;  /* 0x8000001425147221 */ /* 0x020fe20000000000 */
[----:B------:R-:W-:Y:S01]  /*1540*/  FADD R22, R17, -R22 ;  /* 0x8000001611167221 */ /* 0x000fe20000000000 */
[-C--:B------:R-:W-:Y:S01]  /*1550*/  FFMA R27, R28, R7.reuse, 9.9999999747524270788e-07 ;  /* 0x358637bd1c1b7423 */ /* 0x080fe20000000007 */
[-C--:B------:R-:W-:Y:S01]  /*1560*/  FFMA R28, R29, R7.reuse, 9.9999999747524270788e-07 ;  /* 0x358637bd1d1c7423 */ /* 0x080fe20000000007 */
[-C--:B------:R-:W-:Y:S01]  /*1570*/  FFMA R29, R30, R7.reuse, 9.9999999747524270788e-07 ;  /* 0x358637bd1e1d7423 */ /* 0x080fe20000000007 */
[-C--:B------:R-:W-:Y:S01]  /*1580*/  FFMA R30, R31, R7.reuse, 9.9999999747524270788e-07 ;  /* 0x358637bd1f1e7423 */ /* 0x080fe20000000007 */
[-C--:B------:R-:W-:Y:S01]  /*1590*/  FFMA R31, R32, R7.reuse, 9.9999999747524270788e-07 ;  /* 0x358637bd201f7423 */ /* 0x080fe20000000007 */
[-C--:B------:R-:W-:Y:S01]  /*15a0*/  FFMA R32, R33, R7.reuse, 9.9999999747524270788e-07 ;  /* 0x358637bd21207423 */ /* 0x080fe20000000007 */
[----:B------:R-:W-:Y:S01]  /*15b0*/  FADD R33, R4, R13 ;  /* 0x0000000d04217221 */ /* 0x000fe20000000000 */
[-C--:B------:R-:W-:Y:S01]  /*15c0*/  FFMA R4, R35, R7.reuse, 9.9999999747524270788e-07 ;  /* 0x358637bd23047423 */ /* 0x080fe20000000007 */
[-C--:B------:R-:W-:Y:S01]  /*15d0*/  FFMA R34, R34, R7.reuse, 9.9999999747524270788e-07 ;  /* 0x358637bd22227423 */ /* 0x080fe20000000007 */
[----:B------:R-:W-:Y:S01]  /*15e0*/  FADD R23, R6, -R23 ;  /* 0x8000001706177221 */ /* 0x000fe20000000000 */
[----:B0-----:R-:W-:Y:S01]  /*15f0*/  FMUL R17, R15, R20 ;  /* 0x000000140f117220 */ /* 0x001fe20000400000 */
[----:B------:R-:W-:Y:S01]  /*1600*/  MUFU.RSQ R24, R24 ;  /* 0x0000001800187308 */ /* 0x000fe20000001400 */
[-C--:B------:R-:W-:Y:S01]  /*1610*/  FFMA R8, R8, R7.reuse, 9.9999999747524270788e-07 ;  /* 0x358637bd08087423 */ /* 0x080fe20000000007 */
[-C--:B------:R-:W-:Y:S01]  /*1620*/  FFMA R9, R9, R7.reuse, 9.9999999747524270788e-07 ;  /* 0x358637bd09097423 */ /* 0x080fe20000000007 */
[-C--:B------:R-:W-:Y:S01]  /*1630*/  FFMA R10, R10, R7.reuse, 9.9999999747524270788e-07 ;  /* 0x358637bd0a0a7423 */ /* 0x080fe20000000007 */
[----:B------:R-:W-:-:S04]  /*1640*/  FFMA R11, R11, R7, 9.9999999747524270788e-07 ;  /* 0x358637bd0b0b7423 */ /* 0x000fc80000000007 */
[----:B------:R-:W-:Y:S01]  /*1650*/  MUFU.RSQ R5, R8 ;  /* 0x0000000800057308 */ /* 0x000fe20000001400 */
[----:B------:R-:W-:-:S07]  /*1660*/  FADD R12, R12, R33 ;  /* 0x000000210c0c7221 */ /* 0x000fce0000000000 */
[----:B------:R-:W0:Y:S08]  /*1670*/  MUFU.RSQ R25, R25 ;  /* 0x0000001900197308 */ /* 0x000e300000001400 */
[----:B------:R-:W1:Y:S08]  /*1680*/  MUFU.RSQ R26, R26 ;  /* 0x0000001a001a7308 */ /* 0x000e700000001400 */
[----:B------:R-:W2:Y:S08]  /*1690*/  MUFU.RSQ R27, R27 ;  /* 0x0000001b001b7308 */ /* 0x000eb00000001400 */
[----:B------:R-:W3:Y:S08]  /*16a0*/  MUFU.RSQ R28, R28 ;  /* 0x0000001c001c7308 */ /* 0x000ef00000001400 */
[----:B------:R-:W4:Y:S08]  /*16b0*/  MUFU.RSQ R29, R29 ;  /* 0x0000001d001d7308 */ /* 0x000f300000001400 */
[----:B------:R-:W5:Y:S08]  /*16c0*/  MUFU.RSQ R30, R30 ;  /* 0x0000001e001e7308 */ /* 0x000f700000001400 */
[----:B------:R-:W0:Y:S08]  /*16d0*/  MUFU.RSQ R31, R31 ;  /* 0x0000001f001f7308 */ /* 0x000e300000001400 */
[----:B------:R-:W0:Y:S08]  /*16e0*/  MUFU.RSQ R32, R32 ;  /* 0x0000002000207308 */ /* 0x000e300000001400 */
[----:B------:R-:W0:Y:S08]  /*16f0*/  MUFU.RSQ R13, R34 ;  /* 0x00000022000d7308 */ /* 0x000e300000001400 */
[----:B------:R-:W0:Y:S08]  /*1700*/  MUFU.RSQ R4, R4 ;  /* 0x0000000400047308 */ /* 0x000e300000001400 */
[----:B------:R-:W0:Y:S08]  /*1710*/  MUFU.RSQ R6, R9 ;  /* 0x0000000900067308 */ /* 0x000e300000001400 */
[----:B------:R-:W3:Y:S08]  /*1720*/  MUFU.RSQ R15, R10 ;  /* 0x0000000a000f7308 */ /* 0x000ef00000001400 */
[----:B------:R-:W5:Y:S01]  /*1730*/  MUFU.RSQ R8, R11 ;  /* 0x0000000b00087308 */ /* 0x000f620000001400 */
[----:B------:R-:W-:Y:S01]  /*1740*/  FADD R21, R12, -R21 ;  /* 0x800000150c157221 */ /* 0x000fe20000000000 */
[----:B------:R5:W-:Y:S01]  /*1750*/  STS [R38], R17 ;  /* 0x0000001126007388 */ /* 0x000be20000000800 */
[----:B0-----:R-:W-:Y:S01]  /*1760*/  FMUL R25, R25, R22 ;  /* 0x0000001619197220 */ /* 0x001fe20000400000 */
[----:B-1----:R-:W-:Y:S01]  /*1770*/  FMUL R23, R26, R23 ;  /* 0x000000171a177220 */ /* 0x002fe20000400000 */
[----:B------:R-:W-:Y:S01]  /*1780*/  FMUL R21, R24, R21 ;  /* 0x0000001518157220 */ /* 0x000fe20000400000 */
[----:B--2---:R-:W-:Y:S01]  /*1790*/  FMUL R27, R27, R52 ;  /* 0x000000341b1b7220 */ /* 0x004fe20000400000 */
[----:B---3--:R-:W-:Y:S01]  /*17a0*/  FMUL R49, R28, R49 ;  /* 0x000000311c317220 */ /* 0x008fe20000400000 */
[----:B----4-:R-:W-:Y:S01]  /*17b0*/  FMUL R29, R29, R44 ;  /* 0x0000002c1d1d7220 */ /* 0x010fe20000400000 */
[----:B-----5:R-:W-:Y:S01]  /*17c0*/  FMUL R43, R30, R43 ;  /* 0x0000002b1e2b7220 */ /* 0x020fe20000400000 */
[----:B------:R-:W-:Y:S01]  /*17d0*/  FMUL R31, R31, R48 ;  /* 0x000000301f1f7220 */ /* 0x000fe20000400000 */
[----:B------:R-:W-:Y:S01]  /*17e0*/  FMUL R47, R32, R47 ;  /* 0x0000002f202f7220 */ /* 0x000fe20000400000 */
[----:B------:R-:W-:Y:S01]  /*17f0*/  FMUL R13, R13, R46 ;  /* 0x0000002e0d0d7220 */ /* 0x000fe20000400000 */
[----:B------:R-:W-:Y:S01]  /*1800*/  FMUL R45, R4, R45 ;  /* 0x0000002d042d7220 */ /* 0x000fe20000400000 */
[----:B------:R-:W-:Y:S01]  /*1810*/  FMUL R5, R5, R42 ;  /* 0x0000002a05057220 */ /* 0x000fe20000400000 */
[----:B------:R-:W-:Y:S01]  /*1820*/  FMUL R41, R6, R41 ;  /* 0x0000002906297220 */ /* 0x000fe20000400000 */
[----:B------:R-:W-:Y:S01]  /*1830*/  FMUL R17, R15, R40 ;  /* 0x000000280f117220 */ /* 0x000fe20000400000 */
[----:B------:R-:W-:Y:S01]  /*1840*/  FMUL R39, R8, R39 ;  /* 0x0000002708277220 */ /* 0x000fe20000400000 */
[----:B------:R-:W-:Y:S01]  /*1850*/  SHF.L.U32 R4, R0, 0x2, RZ ;  /* 0x0000000200047819 */ /* 0x000fe200000006ff */
[----:B------:R-:W-:Y:S04]  /*1860*/  STS [R38+0x50], R21 ;  /* 0x0000501526007388 */ /* 0x000fe80000000800 */
[----:B------:R-:W-:Y:S01]  /*1870*/  STS [R38+0xa0], R25 ;  /* 0x0000a01926007388 */ /* 0x000fe20000000800 */
[----:B------:R-:W-:-:S03]  /*1880*/  LOP3.LUT R18, R3, 0xc, R4, 0xf8, !PT ;  /* 0x0000000c03127812 */ /* 0x000fc600078ef804 */
[----:B------:R-:W-:Y:S04]  /*1890*/  STS [R38+0xf0], R23 ;  /* 0x0000f01726007388 */ /* 0x000fe80000000800 */
        /* <DEDUP_REMOVED lines=10> */
[----:B------:R0:W-:Y:S04]  /*1940*/  STS [R38+0xd0], R17 ;  /* 0x0000d01126007388 */ /* 0x0001e80000000800 */
[----:B------:R-:W-:Y:S01]  /*1950*/  STS [R38+0x120], R39 ;  /* 0x0001202726007388 */ /* 0x000fe20000000800 */
[----:B------:R-:W-:-:S04]  /*1960*/  LOP3.LUT R3, R4, 0x3fc, RZ, 0xc0, !PT ;  /* 0x000003fc04037812 */ /* 0x000fc800078ec0ff */
[C---:B------:R-:W-:Y:S01]  /*1970*/  LOP3.LUT R6, R3.reuse, 0x400, RZ, 0xfc, !PT ;  /* 0x0000040003067812 */ /* 0x040fe200078efcff */
[----:B------:R-:W-:Y:S01]  /*1980*/  IMAD.HI R20, R18, 0x2aaaaaab, RZ ;  /* 0x2aaaaaab12147827 */ /* 0x000fe200078e02ff */
[----:B------:R-:W-:Y:S01]  /*1990*/  LOP3.LUT R7, R3, 0x800, RZ, 0xfc, !PT ;  /* 0x0000080003077812 */ /* 0x000fe200078efcff */
[----:B0-----:R-:W0:Y:S01]  /*19a0*/  LDC.64 R16, c[0x0][0x240] ;  /* 0x00009000ff107b82 */ /* 0x001e220000000a00 */
[----:B------:R-:W-:Y:S02]  /*19b0*/  LOP3.LUT R4, R0, 0xfc, RZ, 0xc0, !PT ;  /* 0x000000fc00047812 */ /* 0x000fe400078ec0ff */
[----:B------:R-:W-:Y:S02]  /*19c0*/  LOP3.LUT R6, R6, 0x7f0, RZ, 0xc0, !PT ;  /* 0x000007f006067812 */ /* 0x000fe400078ec0ff */
[----:B------:R-:W-:Y:S02]  /*19d0*/  LOP3.LUT R7, R7, 0xbf0, RZ, 0xc0, !PT ;  /* 0x00000bf007077812 */ /* 0x000fe400078ec0ff */
[----:B------:R-:W-:-:S02]  /*19e0*/  LEA R4, R4, UR4, 0x2 ;  /* 0x0000000404047c11 */ /* 0x000fc4000f8e10ff */
[----:B------:R-:W-:Y:S01]  /*19f0*/  IADD3 R6, R6, UR4, RZ ;  /* 0x0000000406067c10 */ /* 0x000fe2000fffe0ff */
[----:B------:R-:W-:Y:S01]  /*1a00*/  VIADD R10, R7, UR4 ;  /* 0x00000004070a7c36 */ /* 0x000fe20008000000 */
[C---:B------:R-:W-:Y:S01]  /*1a10*/  LEA R12, R3.reuse, R4, 0x2 ;  /* 0x00000004030c7211 */ /* 0x040fe200078e10ff */
[----:B------:R-:W-:Y:S01]  /*1a20*/  BAR.SYNC.DEFER_BLOCKING 0x0 ;  /* 0x0000000000007b1d */ /* 0x000fe20000010000 */
[C---:B------:R-:W-:Y:S01]  /*1a30*/  LEA R8, R3.reuse, R6, 0x2 ;  /* 0x0000000603087211 */ /* 0x040fe200078e10ff */
[----:B------:R-:W-:Y:S01]  /*1a40*/  IMAD R4, R3, 0x4, R10 ;  /* 0x0000000403047824 */ /* 0x000fe200078e020a */
[----:B------:R-:W-:Y:S02]  /*1a50*/  SHF.R.U32.HI R21, RZ, 0x1f, R20 ;  /* 0x0000001fff157819 */ /* 0x000fe40000011614 */
[----:B------:R-:W-:Y:S02]  /*1a60*/  SHF.R.U32.HI R19, RZ, 0x2, R0 ;  /* 0x00000002ff137819 */ /* 0x000fe40000011600 */
[----:B------:R-:W-:Y:S01]  /*1a70*/  LEA.HI.SX32 R21, R20, R21, 0x1c ;  /* 0x0000001514157211 */ /* 0x000fe200078fe2ff */
[----:B------:R-:W1:Y:S04]  /*1a80*/  LDS.128 R12, [R12] ;  /* 0x000000000c0c7984 */ /* 0x000e680000000c00 */
[----:B------:R-:W2:Y:S04]  /*1a90*/  LDS.128 R8, [R8+0x1000] ;  /* 0x0010000008087984 */ /* 0x000ea80000000c00 */
[----:B------:R-:W3:Y:S01]  /*1aa0*/  LDS.128 R4, [R4+0x2000] ;  /* 0x0020000004047984 */ /* 0x000ee20000000c00 */
[----:B------:R-:W-:-:S02]  /*1ab0*/  SGXT.U32 R19, R19, 0x6 ;  /* 0x000000061313781a */ /* 0x000fc40000000000 */
[----:B------:R-:W-:Y:S01]  /*1ac0*/  ISETP.GE.AND P0, PT, R18, 0x180, PT ;  /* 0x000001801200780c */ /* 0x000fe20003f06270 */
[----:B------:R-:W-:Y:S01]  /*1ad0*/  IMAD R18, R21, -0x60, R18 ;  /* 0xffffffa015127824 */ /* 0x000fe200078e0212 */
[----:B------:R-:W-:-:S03]  /*1ae0*/  PRMT R19, R19, 0x6540, R2 ;  /* 0x0000654013137816 */ /* 0x000fc60000000002 */
[----:B------:R-:W-:Y:S01]  /*1af0*/  IMAD R18, R21, 0x6000, R18 ;  /* 0x0000600015127824 */ /* 0x000fe200078e0212 */
[C---:B------:R-:W-:Y:S02]  /*1b00*/  LOP3.LUT R2, R19.reuse, 0x40, RZ, 0xfc, !PT ;  /* 0x0000004013027812 */ /* 0x040fe400078efcff */
[C---:B------:R-:W-:Y:S01]  /*1b10*/  LOP3.LUT R0, R19.reuse, 0x80, RZ, 0xfc, !PT ;  /* 0x0000008013007812 */ /* 0x040fe200078efcff */
[C---:B------:R-:W-:Y:S01]  /*1b20*/  IMAD R25, R19.reuse, 0x60, R18 ;  /* 0x0000006013197824 */ /* 0x040fe200078e0212 */
[C---:B------:R-:W-:Y:S02]  /*1b30*/  ISETP.LT.AND P3, PT, R19.reuse, 0x100, !P0 ;  /* 0x000001001300780c */ /* 0x040fe40004761270 */
[----:B------:R-:W-:Y:S02]  /*1b40*/  LOP3.LUT R19, R19, 0xc0, RZ, 0xfc, !PT ;  /* 0x000000c013137812 */ /* 0x000fe400078efcff */
[----:B------:R-:W-:Y:S02]  /*1b50*/  ISETP.LT.AND P2, PT, R2, 0x100, !P0 ;  /* 0x000001000200780c */ /* 0x000fe40004741270 */
[----:B------:R-:W-:-:S02]  /*1b60*/  ISETP.LT.AND P1, PT, R0, 0x100, !P0 ;  /* 0x000001000000780c */ /* 0x000fc40004721270 */
[----:B------:R-:W-:Y:S02]  /*1b70*/  ISETP.LT.AND P0, PT, R19, 0x100, !P0 ;  /* 0x000001001300780c */ /* 0x000fe40004701270 */
[----:B------:R-:W-:Y:S02]  /*1b80*/  LOP3.LUT R0, R3, 0xc00, RZ, 0xfc, !PT ;  /* 0x00000c0003007812 */ /* 0x000fe400078efcff */
[----:B------:R-:W-:Y:S02]  /*1b90*/  IADD3 R21, R25, 0x1800, RZ ;  /* 0x0000180019157810 */ /* 0x000fe40007ffe0ff */
[----:B------:R-:W-:Y:S01]  /*1ba0*/  IADD3 R23, R25, 0x3000, RZ ;  /* 0x0000300019177810 */ /* 0x000fe20007ffe0ff */
[----:B0-----:R-:W-:Y:S01]  /*1bb0*/  IMAD.WIDE R18, R25, 0x4, R16 ;  /* 0x0000000419127825 */ /* 0x001fe200078e0210 */
[----:B------:R-:W-:-:S03]  /*1bc0*/  LOP3.LUT R0, R0, 0xff0, RZ, 0xc0, !PT ;  /* 0x00000ff000007812 */ /* 0x000fc600078ec0ff */
[--C-:B------:R-:W-:Y:S01]  /*1bd0*/  IMAD.WIDE R20, R21, 0x4, R16.reuse ;  /* 0x0000000415147825 */ /* 0x100fe200078e0210 */
[----:B-1----:R0:W-:Y:S03]  /*1be0*/  @P3 STG.E.128 desc[UR6][R18.64], R12 ;  /* 0x0000000c12003986 */ /* 0x0021e6000c101d06 */
[----:B------:R-:W-:Y:S01]  /*1bf0*/  IMAD.WIDE R22, R23, 0x4, R16 ;  /* 0x0000000417167825 */ /* 0x000fe200078e0210 */
[----:B--2---:R0:W-:Y:S03]  /*1c00*/  @P2 STG.E.128 desc[UR6][R20.64], R8 ;  /* 0x0000000814002986 */ /* 0x0041e6000c101d06 */
[----:B------:R-:W-:Y:S01]  /*1c10*/  VIADD R0, R0, UR4 ;  /* 0x0000000400007c36 */ /* 0x000fe20008000000 */
[----:B---3--:R0:W-:Y:S04]  /*1c20*/  @P1 STG.E.128 desc[UR6][R22.64], R4 ;  /* 0x0000000416001986 */ /* 0x0081e8000c101d06 */
[----:B------:R-:W-:Y:S01]  /*1c30*/  LEA R0, R3, R0, 0x2 ;  /* 0x0000000003007211 */ /* 0x000fe200078e10ff */
[----:B0-----:R-:W-:Y:S06]  /*1c40*/  @!P0 EXIT ;  /* 0x000000000000894d */ /* 0x001fec0003800000 */
[----:B0-----:R-:W0:Y:S01]  /*1c50*/  LDS.128 R4, [R0+0x3000] ;  /* 0x0030000000047984 */ /* 0x001e220000000c00 */
[----:B------:R-:W-:-:S05]  /*1c60*/  IADD3 R25, R25, 0x4800, RZ ;  /* 0x0000480019197810 */ /* 0x000fca0007ffe0ff */
[----:B------:R-:W-:-:S05]  /*1c70*/  IMAD.WIDE R16, R25, 0x4, R16 ;  /* 0x0000000419107825 */ /* 0x000fca00078e0210 */
[----:B0-----:R-:W-:Y:S01]  /*1c80*/  STG.E.128 desc[UR6][R16.64], R4 ;  /* 0x0000000410007986 */ /* 0x001fe2000c101d06 */
[----:B------:R-:W-:Y:S05]  /*1c90*/  EXIT ;  /* 0x000000000000794d */ /* 0x000fea0003800000 */
.L_x_0:
[----:B------:R-:W-:-:S00]  /*1ca0*/  BRA `(.L_x_0) ;  /* 0xfffffffc00fc7947 */ /* 0x000fc0000383ffff */
[----:B------:R-:W-:-:S00]  /*1cb0*/  NOP ;  /* 0x0000000000007918 */ /* 0x000fc00000000000 */
        /* <DEDUP_REMOVED lines=12> */
.L_x_1:


//--------------------- .nv.global.init           --------------------------
	.section	.nv.global.init,"aw",@progbits
.nv.global.init:
	.type		_$_str,@object
	.size		_$_str,(.L_0 - _$_str)
_$_str:
        /*0000*/ 	.byte	0x5f, 0x5f, 0x43, 0x55, 0x44, 0x41, 0x5f, 0x46, 0x54, 0x5a, 0x00
.L_0:


//--------------------- .nv.shared.triton_poi_fused_add_native_layer_norm_6 --------------------------
	.section	.nv.shared.triton_poi_fused_add_native_layer_norm_6,"aw",@nobits
	.sectionflags	@""
	.align	16
	.zero		1024


//--------------------- .nv.constant0.triton_poi_fused_add_native_layer_norm_6 --------------------------
	.section	.nv.constant0.triton_poi_fused_add_native_layer_norm_6,"a",@progbits
	.sectionflags	@""
	.align	4
.nv.constant0.triton_poi_fused_add_native_layer_norm_6:
	.zero		592
